	.headerflags	@"EF_CUDA_TEXMODE_UNIFIED EF_CUDA_64BIT_ADDRESS EF_CUDA_ACCELERATORS EF_CUDA_SM90 EF_CUDA_VIRTUAL_SM(EF_CUDA_SM90)"
	.elftype	@"ET_EXEC"


//--------------------- .nv.info                  --------------------------
	.section	.nv.info,"",@"SHT_CUDA_INFO"
	.align	4


	//----- nvinfo : EIATTR_REGCOUNT
	.align		4
        /*0000*/ 	.byte	0x04, 0x2f
        /*0002*/ 	.short	(.L_1 - .L_0)
	.align		4
.L_0:
        /*0004*/ 	.word	index@(triton_poi_fused_add_convolution_8)
        /*0008*/ 	.word	0x00000014


	//----- nvinfo : EIATTR_MIN_STACK_SIZE
	.align		4
.L_1:
        /*000c*/ 	.byte	0x04, 0x12
        /*000e*/ 	.short	(.L_3 - .L_2)
	.align		4
.L_2:
        /*0010*/ 	.word	index@(triton_poi_fused_add_convolution_8)
        /*0014*/ 	.word	0x00000000


	//----- nvinfo : EIATTR_FRAME_SIZE
	.align		4
.L_3:
        /*0018*/ 	.byte	0x04, 0x11
        /*001a*/ 	.short	(.L_5 - .L_4)
	.align		4
.L_4:
        /*001c*/ 	.word	index@(triton_poi_fused_add_convolution_8)
        /*0020*/ 	.word	0x00000000


	//----- nvinfo : EIATTR_MIN_STACK_SIZE
	.align		4
.L_5:
        /*0024*/ 	.byte	0x04, 0x12
        /*0026*/ 	.short	(.L_7 - .L_6)
	.align		4
.L_6:
        /*0028*/ 	.word	index@(triton_poi_fused_add_convolution_8)
        /*002c*/ 	.word	0x00000000
.L_7:


//--------------------- .nv.info.triton_poi_fused_add_convolution_8 --------------------------
	.section	.nv.info.triton_poi_fused_add_convolution_8,"",@"SHT_CUDA_INFO"
	.sectionflags	@""
	.align	4


	//----- nvinfo : EIATTR_CUDA_API_VERSION
	.align		4
        /*0000*/ 	.byte	0x04, 0x37
        /*0002*/ 	.short	(.L_9 - .L_8)
.L_8:
        /*0004*/ 	.word	0x0000007c


	//----- nvinfo : EIATTR_KPARAM_INFO
	.align		4
.L_9:
        /*0008*/ 	.byte	0x04, 0x17
        /*000a*/ 	.short	(.L_11 - .L_10)
.L_10:
        /*000c*/ 	.word	0x00000000
        /*0010*/ 	.short	0x0004
        /*0012*/ 	.short	0x001c
        /*0014*/ 	.byte	0x00, 0xf0, 0x11, 0x00


	//----- nvinfo : EIATTR_KPARAM_INFO
	.align		4
.L_11:
        /*0018*/ 	.byte	0x04, 0x17
        /*001a*/ 	.short	(.L_13 - .L_12)
.L_12:
        /*001c*/ 	.word	0x00000000
        /*0020*/ 	.short	0x0003
        /*0022*/ 	.short	0x0018
        /*0024*/ 	.byte	0x00, 0xf0, 0x11, 0x00


	//----- nvinfo : EIATTR_KPARAM_INFO
	.align		4
.L_13:
        /*0028*/ 	.byte	0x04, 0x17
        /*002a*/ 	.short	(.L_15 - .L_14)
.L_14:
        /*002c*/ 	.word	0x00000000
        /*0030*/ 	.short	0x0002
        /*0032*/ 	.short	0x0010
        /*0034*/ 	.byte	0x00, 0xf4, 0x21, 0x00


	//----- nvinfo : EIATTR_KPARAM_INFO
	.align		4
.L_15:
        /*0038*/ 	.byte	0x04, 0x17
        /*003a*/ 	.short	(.L_17 - .L_16)
.L_16:
        /*003c*/ 	.word	0x00000000
        /*0040*/ 	.short	0x0001
        /*0042*/ 	.short	0x0008
        /*0044*/ 	.byte	0x00, 0xf4, 0x21, 0x00


	//----- nvinfo : EIATTR_KPARAM_INFO
	.align		4
.L_17:
        /*0048*/ 	.byte	0x04, 0x17
        /*004a*/ 	.short	(.L_19 - .L_18)
.L_18:
        /*004c*/ 	.word	0x00000000
        /*0050*/ 	.short	0x0000
        /*0052*/ 	.short	0x0000
        /*0054*/ 	.byte	0x00, 0xf4, 0x21, 0x00


	//----- nvinfo : EIATTR_SPARSE_MMA_MASK
	.align		4
.L_19:
        /*0058*/ 	.byte	0x03, 0x50
        /*005a*/ 	.short	0x0000


	//----- nvinfo : EIATTR_MAXREG_COUNT
	.align		4
        /*005c*/ 	.byte	0x03, 0x1b
        /*005e*/ 	.short	0x00ff


	//----- nvinfo : EIATTR_EXIT_INSTR_OFFSETS
	.align		4
        /*0060*/ 	.byte	0x04, 0x1c
        /*0062*/ 	.short	(.L_21 - .L_20)


	//   ....[0]....
.L_20:
        /*0064*/ 	.word	0x00000420


	//   ....[1]....
        /*0068*/ 	.word	0x00000440


	//----- nvinfo : EIATTR_REQNTID
	.align		4
.L_21:
        /*006c*/ 	.byte	0x04, 0x10
        /*006e*/ 	.short	(.L_23 - .L_22)
.L_22:
        /*0070*/ 	.word	0x00000080
        /*0074*/ 	.word	0x00000001
        /*0078*/ 	.word	0x00000001


	//----- nvinfo : EIATTR_CBANK_PARAM_SIZE
	.align		4
.L_23:
        /*007c*/ 	.byte	0x03, 0x19
        /*007e*/ 	.short	0x0020


	//----- nvinfo : EIATTR_PARAM_CBANK
	.align		4
        /*0080*/ 	.byte	0x04, 0x0a
        /*0082*/ 	.short	(.L_25 - .L_24)
	.align		4
.L_24:
        /*0084*/ 	.word	index@(.nv.constant0.triton_poi_fused_add_convolution_8)
        /*0088*/ 	.short	0x0210
        /*008a*/ 	.short	0x0020


	//----- nvinfo : EIATTR_SW_WAR
	.align		4
.L_25:
        /*008c*/ 	.byte	0x04, 0x36
        /*008e*/ 	.short	(.L_27 - .L_26)
.L_26:
        /*0090*/ 	.word	0x00000008
.L_27:


//--------------------- .nv.callgraph             --------------------------
	.section	.nv.callgraph,"",@"SHT_CUDA_CALLGRAPH"
	.align	4
	.sectionentsize	8
	.align		4
        /*0000*/ 	.word	0x00000000
	.align		4
        /*0004*/ 	.word	0xffffffff
	.align		4
        /*0008*/ 	.word	0x00000000
	.align		4
        /*000c*/ 	.word	0xfffffffe
	.align		4
        /*0010*/ 	.word	0x00000000
	.align		4
        /*0014*/ 	.word	0xfffffffd
	.align		4
        /*0018*/ 	.word	0x00000000
	.align		4
        /*001c*/ 	.word	0xfffffffc


//--------------------- .text.triton_poi_fused_add_convolution_8 --------------------------
	.section	.text.triton_poi_fused_add_convolution_8,"ax",@progbits
	.sectionflags	@"SHF_BARRIERS=1"
	.align	128
        .global         triton_poi_fused_add_convolution_8
        .type           triton_poi_fused_add_convolution_8,@function
        .size           triton_poi_fused_add_convolution_8,(.L_x_1 - triton_poi_fused_add_convolution_8)
        .other          triton_poi_fused_add_convolution_8,@"STO_CUDA_ENTRY STV_DEFAULT"
triton_poi_fused_add_convolution_8:
.text.triton_poi_fused_add_convolution_8:
[----:B------:R-:W0:Y:S02]  /*0000*/  LDC R1, c[0x0][0x28] ;  /* 0x00000a00ff017b82 */ /* 0x000e240000000800 */
[----:B------:R-:W1:Y:S01]  /*0010*/  S2R R9, SR_TID.X ;  /* 0x0000000000097919 */ /* 0x000e620000002100 */
[----:B------:R-:W2:Y:S01]  /*0020*/  S2UR UR4, SR_CTAID.Y ;  /* 0x00000000000479c3 */ /* 0x000ea20000002600 */
[----:B------:R-:W3:Y:S07]  /*0030*/  S2R R13, SR_CTAID.X ;  /* 0x00000000000d7919 */ /* 0x000eee0000002500 */
[----:B------:R-:W4:Y:S01]  /*0040*/  LDC.64 R6, c[0x0][0x220] ;  /* 0x00008800ff067b82 */ /* 0x000f220000000a00 */
[----:B--2---:R-:W-:Y:S01]  /*0050*/  USHF.L.U32 UR4, UR4, 0x6, URZ ;  /* 0x0000000604047899 */ /* 0x004fe2000800063f */
[----:B-1----:R-:W-:Y:S01]  /*0060*/  SHF.R.U32.HI R0, RZ, 0x1, R9 ;  /* 0x00000001ff007819 */ /* 0x002fe20000011609 */
[----:B------:R-:W-:-:S03]  /*0070*/  IMAD.SHL.U32 R9, R9, 0x2, RZ ;  /* 0x0000000209097824 */ /* 0x000fc600078e00ff */
[----:B------:R-:W-:Y:S01]  /*0080*/  SGXT.U32 R0, R0, 0x6 ;  /* 0x000000060000781a */ /* 0x000fe20000000000 */
[----:B---3--:R-:W-:Y:S01]  /*0090*/  IMAD.SHL.U32 R8, R13, 0x4, RZ ;  /* 0x000000040d087824 */ /* 0x008fe200078e00ff */
[----:B------:R-:W-:Y:S02]  /*00a0*/  SHF.R.U32.HI R13, RZ, 0x1d, R13 ;  /* 0x0000001dff0d7819 */ /* 0x000fe4000001160d */
[----:B------:R-:W-:Y:S01]  /*00b0*/  LOP3.LUT R0, R0, UR4, RZ, 0xfc, !PT ;  /* 0x0000000400007c12 */ /* 0x000fe2000f8efcff */
[----:B------:R-:W-:Y:S01]  /*00c0*/  ULDC.64 UR4, c[0x0][0x208] ;  /* 0x0000820000047ab9 */ /* 0x000fe20000000a00 */
[----:B------:R-:W-:Y:S01]  /*00d0*/  LOP3.LUT R9, R8, 0x2, R9, 0xf8, !PT ;  /* 0x0000000208097812 */ /* 0x000fe200078ef809 */
[----:B------:R-:W-:Y:S01]  /*00e0*/  VIADD R8, R8, 0x1 ;  /* 0x0000000108087836 */ /* 0x000fe20000000000 */
[----:B------:R-:W-:Y:S02]  /*00f0*/  SHF.R.S32.HI R3, RZ, 0x1f, R0 ;  /* 0x0000001fff037819 */ /* 0x000fe40000011400 */
[----:B------:R-:W-:-:S02]  /*0100*/  SGXT.U32 R13, R13, 0x1 ;  /* 0x000000010d0d781a */ /* 0x000fc40000000000 */
[----:B------:R-:W-:Y:S02]  /*0110*/  LEA.HI R10, R3, R0, RZ, 0x2 ;  /* 0x00000000030a7211 */ /* 0x000fe400078f10ff */
[----:B------:R-:W-:Y:S01]  /*0120*/  ISETP.GE.AND P0, PT, R9, 0x4, PT ;  /* 0x000000040900780c */ /* 0x000fe20003f06270 */
[----:B------:R-:W-:Y:S01]  /*0130*/  IMAD.IADD R13, R8, 0x1, R13 ;  /* 0x00000001080d7824 */ /* 0x000fe200078e020d */
[----:B------:R-:W-:Y:S02]  /*0140*/  LOP3.LUT R3, R10, 0xfffc, RZ, 0xc0, !PT ;  /* 0x0000fffc0a037812 */ /* 0x000fe400078ec0ff */
[----:B------:R-:W-:Y:S02]  /*0150*/  SHF.R.S32.HI R10, RZ, 0x2, R10 ;  /* 0x00000002ff0a7819 */ /* 0x000fe4000001140a */
[----:B------:R-:W-:Y:S01]  /*0160*/  LOP3.LUT R13, R13, 0x7ffffffe, RZ, 0xc0, !PT ;  /* 0x7ffffffe0d0d7812 */ /* 0x000fe200078ec0ff */
[C---:B------:R-:W-:Y:S01]  /*0170*/  IMAD.IADD R4, R0.reuse, 0x1, -R3 ;  /* 0x0000000100047824 */ /* 0x040fe200078e0a03 */
[----:B------:R-:W-:Y:S01]  /*0180*/  ISETP.GE.AND P1, PT, R0, 0x80, PT ;  /* 0x000000800000780c */ /* 0x000fe20003f26270 */
[----:B------:R-:W-:Y:S01]  /*0190*/  IMAD R15, R10, 0x4, R9 ;  /* 0x000000040a0f7824 */ /* 0x000fe200078e0209 */
[----:B------:R-:W-:Y:S01]  /*01a0*/  ISETP.LT.AND P0, PT, R0, 0x80, !P0 ;  /* 0x000000800000780c */ /* 0x000fe20004701270 */
[----:B------:R-:W-:Y:S01]  /*01b0*/  IMAD.IADD R13, R8, 0x1, -R13 ;  /* 0x00000001080d7824 */ /* 0x000fe200078e0a0d */
[----:B------:R-:W-:-:S04]  /*01c0*/  LOP3.LUT R3, R4, 0x80, RZ, 0xc0, !PT ;  /* 0x0000008004037812 */ /* 0x000fc800078ec0ff */
[----:B------:R-:W-:-:S04]  /*01d0*/  LEA.HI R11, R3, R4, RZ, 0x19 ;  /* 0x00000004030b7211 */ /* 0x000fc800078fc8ff */
[C---:B------:R-:W-:Y:S02]  /*01e0*/  LOP3.LUT R2, R11.reuse, 0xfe, RZ, 0xc0, !PT ;  /* 0x000000fe0b027812 */ /* 0x040fe400078ec0ff */
[----:B------:R-:W-:Y:S02]  /*01f0*/  PRMT R14, R11, 0x8880, RZ ;  /* 0x000088800b0e7816 */ /* 0x000fe400000000ff */
[----:B------:R-:W-:Y:S01]  /*0200*/  LEA.HI R11, R10, R10, RZ, 0x3 ;  /* 0x0000000a0a0b7211 */ /* 0x000fe200078f18ff */
[----:B------:R-:W-:-:S03]  /*0210*/  IMAD.MOV R2, RZ, RZ, -R2 ;  /* 0x000000ffff027224 */ /* 0x000fc600078e0a02 */
[----:B------:R-:W-:Y:S02]  /*0220*/  LOP3.LUT R11, R11, 0xfffffff8, RZ, 0xc0, !PT ;  /* 0xfffffff80b0b7812 */ /* 0x000fe400078ec0ff */
[----:B------:R-:W-:Y:S02]  /*0230*/  PRMT R5, R2, 0x7710, RZ ;  /* 0x0000771002057816 */ /* 0x000fe400000000ff */
[----:B------:R-:W1:Y:S01]  /*0240*/  LDC.64 R2, c[0x0][0x218] ;  /* 0x00008600ff027b82 */ /* 0x000e620000000a00 */
[----:B------:R-:W-:Y:S02]  /*0250*/  IMAD.IADD R11, R10, 0x1, -R11 ;  /* 0x000000010a0b7824 */ /* 0x000fe400078e0a0b */
[----:B------:R-:W-:-:S05]  /*0260*/  IMAD.IADD R12, R4, 0x1, R5 ;  /* 0x00000001040c7824 */ /* 0x000fca00078e0205 */
[----:B------:R-:W2:Y:S01]  /*0270*/  LDC.64 R4, c[0x0][0x210] ;  /* 0x00008400ff047b82 */ /* 0x000ea20000000a00 */
[----:B------:R-:W-:-:S04]  /*0280*/  LOP3.LUT R12, R12, 0xffff, RZ, 0xc0, !PT ;  /* 0x0000ffff0c0c7812 */ /* 0x000fc800078ec0ff */
[----:B------:R-:W-:Y:S01]  /*0290*/  PRMT R16, R12, 0x8880, RZ ;  /* 0x000088800c107816 */ /* 0x000fe200000000ff */
[----:B------:R-:W-:-:S04]  /*02a0*/  IMAD.MOV.U32 R12, RZ, RZ, R14 ;  /* 0x000000ffff0c7224 */ /* 0x000fc800078e000e */
[----:B------:R-:W-:Y:S01]  /*02b0*/  IMAD.MOV.U32 R14, RZ, RZ, R16 ;  /* 0x000000ffff0e7224 */ /* 0x000fe200078e0010 */
[----:B------:R-:W-:-:S03]  /*02c0*/  SHF.R.S32.HI R12, RZ, 0x1, R12 ;  /* 0x00000001ff0c7819 */ /* 0x000fc6000001140c */
[----:B------:R-:W-:Y:S01]  /*02d0*/  IMAD.U32 R14, R15, 0x4, R14 ;  /* 0x000000040f0e7824 */ /* 0x000fe200078e000e */
[----:B------:R-:W-:Y:S01]  /*02e0*/  PRMT R17, R12, 0x9910, RZ ;  /* 0x000099100c117816 */ /* 0x000fe200000000ff */
[----:B------:R-:W-:Y:S02]  /*02f0*/  IMAD R15, R0, 0x4, R9 ;  /* 0x00000004000f7824 */ /* 0x000fe400078e0209 */
[----:B----4-:R-:W-:Y:S01]  /*0300*/  IMAD.WIDE R8, R11, 0x4, R6 ;  /* 0x000000040b087825 */ /* 0x010fe200078e0206 */
[----:B------:R-:W-:-:S03]  /*0310*/  CS2R R10, SRZ ;  /* 0x00000000000a7805 */ /* 0x000fc6000001ff00 */
[----:B------:R-:W-:Y:S01]  /*0320*/  IMAD R14, R17, 0x4, R14 ;  /* 0x00000004110e7824 */ /* 0x000fe200078e020e */
[----:B------:R-:W-:Y:S01]  /*0330*/  CS2R R16, SRZ ;  /* 0x0000000000107805 */ /* 0x000fe2000001ff00 */
[----:B--2---:R-:W-:Y:S01]  /*0340*/  IMAD.WIDE R4, R15, 0x4, R4 ;  /* 0x000000040f047825 */ /* 0x004fe200078e0204 */
[----:B------:R-:W2:Y:S03]  /*0350*/  @!P1 LDG.E.EL R11, desc[UR4][R8.64] ;  /* 0x00000004080b9981 */ /* 0x000ea6000c2e1900 */
[----:B------:R-:W-:Y:S01]  /*0360*/  IMAD R13, R13, 0x2, R14 ;  /* 0x000000020d0d7824 */ /* 0x000fe200078e020e */
[----:B------:R-:W2:Y:S01]  /*0370*/  @P0 LDG.E.EL.64 R16, desc[UR4][R4.64] ;  /* 0x0000000404100981 */ /* 0x000ea2000c2e1b00 */
[----:B-1----:R-:W-:-:S04]  /*0380*/  IMAD.WIDE R6, R14, 0x4, R2 ;  /* 0x000000040e067825 */ /* 0x002fc800078e0202 */
[----:B------:R-:W-:Y:S02]  /*0390*/  IMAD.MOV.U32 R0, RZ, RZ, RZ ;  /* 0x000000ffff007224 */ /* 0x000fe400078e00ff */
[----:B------:R-:W-:-:S04]  /*03a0*/  IMAD.WIDE R2, R13, 0x4, R2 ;  /* 0x000000040d027825 */ /* 0x000fc800078e0202 */
[----:B------:R-:W3:Y:S04]  /*03b0*/  @P0 LDG.E.EL R0, desc[UR4][R6.64] ;  /* 0x0000000406000981 */ /* 0x000ee8000c2e1900 */
[----:B------:R-:W4:Y:S01]  /*03c0*/  @P0 LDG.E.EL R10, desc[UR4][R2.64] ;  /* 0x00000004020a0981 */ /* 0x000f22000c2e1900 */
[----:B------:R-:W-:Y:S01]  /*03d0*/  BAR.SYNC.DEFER_BLOCKING 0x0 ;  /* 0x0000000000007b1d */ /* 0x000fe20000010000 */
[C---:B--2---:R-:W-:Y:S01]  /*03e0*/  FADD R13, R11.reuse, R16 ;  /* 0x000000100b0d7221 */ /* 0x044fe20000000000 */
[----:B------:R-:W-:-:S03]  /*03f0*/  FADD R17, R11, R17 ;  /* 0x000000110b117221 */ /* 0x000fc60000000000 */
[----:B---3--:R-:W-:Y:S01]  /*0400*/  FADD R16, R13, R0 ;  /* 0x000000000d107221 */ /* 0x008fe20000000000 */
[----:B----4-:R-:W-:Y:S01]  /*0410*/  FADD R17, R17, R10 ;  /* 0x0000000a11117221 */ /* 0x010fe20000000000 */
[----:B------:R-:W-:Y:S06]  /*0420*/  @!P0 EXIT ;  /* 0x000000000000894d */ /* 0x000fec0003800000 */
[----:B------:R-:W-:Y:S01]  /*0430*/  STG.E.64 desc[UR4][R4.64], R16 ;  /* 0x0000001004007986 */ /* 0x000fe2000c101b04 */
[----:B------:R-:W-:Y:S05]  /*0440*/  EXIT ;  /* 0x000000000000794d */ /* 0x000fea0003800000 */
.L_x_0:
[----:B------:R-:W-:-:S00]  /*0450*/  BRA `(.L_x_0) ;  /* 0xfffffffc00fc7947 */ /* 0x000fc0000383ffff */
[----:B------:R-:W-:-:S00]  /*0460*/  NOP ;  /* 0x0000000000007918 */ /* 0x000fc00000000000 */
        /* <DEDUP_REMOVED lines=9> */
.L_x_1:


//--------------------- .nv.constant0.triton_poi_fused_add_convolution_8 --------------------------
	.section	.nv.constant0.triton_poi_fused_add_convolution_8,"a",@progbits
	.sectionflags	@""
	.align	4
.nv.constant0.triton_poi_fused_add_convolution_8:
	.zero		560
